//
// Generated by NVIDIA NVVM Compiler
//
// Compiler Build ID: CL-36424714
// Cuda compilation tools, release 13.0, V13.0.88
// Based on NVVM 20.0.0
//

.version 9.0
.target sm_100
.address_size 64

	// .globl	_Z20gpuSearchPosShmem1EQiPiS_i

.visible .entry _Z20gpuSearchPosShmem1EQiPiS_i(
	.param .u32 _Z20gpuSearchPosShmem1EQiPiS_i_param_0,
	.param .u64 .ptr .align 1 _Z20gpuSearchPosShmem1EQiPiS_i_param_1,
	.param .u64 .ptr .align 1 _Z20gpuSearchPosShmem1EQiPiS_i_param_2,
	.param .u32 _Z20gpuSearchPosShmem1EQiPiS_i_param_3
)
{
	.reg .pred 	%p<3>;
	.reg .b32 	%r<8>;
	.reg .b64 	%rd<7>;

	ld.param.u32 	%r2, [_Z20gpuSearchPosShmem1EQiPiS_i_param_0];
	ld.param.u64 	%rd1, [_Z20gpuSearchPosShmem1EQiPiS_i_param_1];
	ld.param.u64 	%rd2, [_Z20gpuSearchPosShmem1EQiPiS_i_param_2];
	ld.param.u32 	%r3, [_Z20gpuSearchPosShmem1EQiPiS_i_param_3];
	mov.u32 	%r4, %ctaid.x;
	mov.u32 	%r5, %ntid.x;
	mov.u32 	%r6, %tid.x;
	mad.lo.s32 	%r1, %r4, %r5, %r6;
	setp.ge.s32 	%p1, %r1, %r3;
	@%p1 bra 	$L__BB0_3;
	cvta.to.global.u64 	%rd3, %rd1;
	mul.wide.s32 	%rd4, %r1, 4;
	add.s64 	%rd5, %rd3, %rd4;
	ld.global.u32 	%r7, [%rd5];
	setp.ne.s32 	%p2, %r7, %r2;
	@%p2 bra 	$L__BB0_3;
	cvta.to.global.u64 	%rd6, %rd2;
	st.global.u32 	[%rd6], %r1;
$L__BB0_3:
	ret;

}


// ===== COMPILED SASS (sm_100) =====

	.target	sm_100

	.elftype	@"ET_EXEC"


//--------------------- .note.nv.tkinfo           --------------------------
	.section	.note.nv.tkinfo,"",@"SHT_NOTE"
	.sectionflags	@"SHF_NOTE_NV_TKINFO"
	.tkinfo
        /*0018*/ 	.word	0x00000002
        /*0030*/ 	.string	""
        /*0030*/ 	.string	"ptxas"
        /*0030*/ 	.string	"Cuda compilation tools, release 13.0, V13.0.88"
        /*0030*/ 	.string	"Build cuda_13.0.r13.0/compiler.36424714_0"
        /*0030*/ 	.string	"-arch sm_100 -m 64 "



//--------------------- .note.nv.cuinfo           --------------------------
	.section	.note.nv.cuinfo,"",@"SHT_NOTE"
	.sectionflags	@"SHF_NOTE_NV_CUINFO"
        /*0018*/ 	.short	0x0002
        /*001a*/ 	.short	0x0064
        /*001c*/ 	.short	0x0082
	.zero		2


//--------------------- .nv.info                  --------------------------
	.section	.nv.info,"",@"SHT_CUDA_INFO"
	.align	4


	//----- nvinfo : EIATTR_REGCOUNT
	.align		4
        /*0000*/ 	.byte	0x04, 0x2f
        /*0002*/ 	.short	(.L_1 - .L_0)
	.align		4
.L_0:
        /*0004*/ 	.word	index@(_Z20gpuSearchPosShmem1EQiPiS_i)
        /*0008*/ 	.word	0x00000008


	//----- nvinfo : EIATTR_FRAME_SIZE
	.align		4
.L_1:
        /*000c*/ 	.byte	0x04, 0x11
        /*000e*/ 	.short	(.L_3 - .L_2)
	.align		4
.L_2:
        /*0010*/ 	.word	index@(_Z20gpuSearchPosShmem1EQiPiS_i)
        /*0014*/ 	.word	0x00000000


	//----- nvinfo : EIATTR_MIN_STACK_SIZE
	.align		4
.L_3:
        /*0018*/ 	.byte	0x04, 0x12
        /*001a*/ 	.short	(.L_5 - .L_4)
	.align		4
.L_4:
        /*001c*/ 	.word	index@(_Z20gpuSearchPosShmem1EQiPiS_i)
        /*0020*/ 	.word	0x00000000
.L_5:


//--------------------- .nv.compat                --------------------------
	.section	.nv.compat,"",@"SHT_CUDA_COMPAT_INFO"
	.align	4
        /*0000*/ 	.byte	0x02, 0x09, 0x00, 0x00, 0x02, 0x02, 0x01, 0x00, 0x02, 0x05, 0x05, 0x00, 0x03, 0x07, 0x01, 0x01
        /*0010*/ 	.byte	0x02, 0x03, 0x00, 0x00, 0x02, 0x06, 0x01, 0x00, 0x04, 0x0b, 0x08, 0x00, 0x09, 0x00, 0x00, 0x00
        /*0020*/ 	.byte	0x00, 0x00, 0x00, 0x00


//--------------------- .nv.info._Z20gpuSearchPosShmem1EQiPiS_i --------------------------
	.section	.nv.info._Z20gpuSearchPosShmem1EQiPiS_i,"",@"SHT_CUDA_INFO"
	.sectionflags	@""
	.align	4


	//----- nvinfo : EIATTR_CUDA_API_VERSION
	.align		4
        /*0000*/ 	.byte	0x04, 0x37
        /*0002*/ 	.short	(.L_7 - .L_6)
.L_6:
        /*0004*/ 	.word	0x00000082


	//----- nvinfo : EIATTR_KPARAM_INFO
	.align		4
.L_7:
        /*0008*/ 	.byte	0x04, 0x17
        /*000a*/ 	.short	(.L_9 - .L_8)
.L_8:
        /*000c*/ 	.word	0x00000000
        /*0010*/ 	.short	0x0003
        /*0012*/ 	.short	0x0018
        /*0014*/ 	.byte	0x00, 0xf0, 0x11, 0x00


	//----- nvinfo : EIATTR_KPARAM_INFO
	.align		4
.L_9:
        /*0018*/ 	.byte	0x04, 0x17
        /*001a*/ 	.short	(.L_11 - .L_10)
.L_10:
        /*001c*/ 	.word	0x00000000
        /*0020*/ 	.short	0x0002
        /*0022*/ 	.short	0x0010
        /*0024*/ 	.byte	0x00, 0xf5, 0x21, 0x00


	//----- nvinfo : EIATTR_KPARAM_INFO
	.align		4
.L_11:
        /*0028*/ 	.byte	0x04, 0x17
        /*002a*/ 	.short	(.L_13 - .L_12)
.L_12:
        /*002c*/ 	.word	0x00000000
        /*0030*/ 	.short	0x0001
        /*0032*/ 	.short	0x0008
        /*0034*/ 	.byte	0x00, 0xf5, 0x21, 0x00


	//----- nvinfo : EIATTR_KPARAM_INFO
	.align		4
.L_13:
        /*0038*/ 	.byte	0x04, 0x17
        /*003a*/ 	.short	(.L_15 - .L_14)
.L_14:
        /*003c*/ 	.word	0x00000000
        /*0040*/ 	.short	0x0000
        /*0042*/ 	.short	0x0000
        /*0044*/ 	.byte	0x00, 0xf0, 0x11, 0x00


	//----- nvinfo : EIATTR_SPARSE_MMA_MASK
	.align		4
.L_15:
        /*0048*/ 	.byte	0x03, 0x50
        /*004a*/ 	.short	0x0000


	//----- nvinfo : EIATTR_MAXREG_COUNT
	.align		4
        /*004c*/ 	.byte	0x03, 0x1b
        /*004e*/ 	.short	0x00ff


	//----- nvinfo : EIATTR_MERCURY_ISA_VERSION
	.align		4
        /*0050*/ 	.byte	0x03, 0x5f
        /*0052*/ 	.short	0x0101


	//----- nvinfo : EIATTR_VRC_CTA_INIT_COUNT
	.align		4
        /*0054*/ 	.byte	0x02, 0x4a
	.zero		1
	.zero		1


	//----- nvinfo : EIATTR_EXIT_INSTR_OFFSETS
	.align		4
        /*0058*/ 	.byte	0x04, 0x1c
        /*005a*/ 	.short	(.L_17 - .L_16)


	//   ....[0]....
.L_16:
        /*005c*/ 	.word	0x00000070


	//   ....[1]....
        /*0060*/ 	.word	0x000000e0


	//   ....[2]....
        /*0064*/ 	.word	0x00000110


	//----- nvinfo : EIATTR_CBANK_PARAM_SIZE
	.align		4
.L_17:
        /*0068*/ 	.byte	0x03, 0x19
        /*006a*/ 	.short	0x001c


	//----- nvinfo : EIATTR_PARAM_CBANK
	.align		4
        /*006c*/ 	.byte	0x04, 0x0a
        /*006e*/ 	.short	(.L_19 - .L_18)
	.align		4
.L_18:
        /*0070*/ 	.word	index@(.nv.constant0._Z20gpuSearchPosShmem1EQiPiS_i)
        /*0074*/ 	.short	0x0380
        /*0076*/ 	.short	0x001c


	//----- nvinfo : EIATTR_SW_WAR
	.align		4
.L_19:
        /*0078*/ 	.byte	0x04, 0x36
        /*007a*/ 	.short	(.L_21 - .L_20)
.L_20:
        /*007c*/ 	.word	0x00000008
.L_21:


//--------------------- .nv.callgraph             --------------------------
	.section	.nv.callgraph,"",@"SHT_CUDA_CALLGRAPH"
	.align	4
	.sectionentsize	8
	.align		4
        /*0000*/ 	.word	0x00000000
	.align		4
        /*0004*/ 	.word	0xffffffff
	.align		4
        /*0008*/ 	.word	0x00000000
	.align		4
        /*000c*/ 	.word	0xfffffffe
	.align		4
        /*0010*/ 	.word	0x00000000
	.align		4
        /*0014*/ 	.word	0xfffffffd
	.align		4
        /*0018*/ 	.word	0x00000000
	.align		4
        /*001c*/ 	.word	0xfffffffc


//--------------------- .text._Z20gpuSearchPosShmem1EQiPiS_i --------------------------
	.section	.text._Z20gpuSearchPosShmem1EQiPiS_i,"ax",@progbits
	.align	128
        .global         _Z20gpuSearchPosShmem1EQiPiS_i
        .type           _Z20gpuSearchPosShmem1EQiPiS_i,@function
        .size           _Z20gpuSearchPosShmem1EQiPiS_i,(.L_x_1 - _Z20gpuSearchPosShmem1EQiPiS_i)
        .other          _Z20gpuSearchPosShmem1EQiPiS_i,@"STO_CUDA_ENTRY STV_DEFAULT"
_Z20gpuSearchPosShmem1EQiPiS_i:
.text._Z20gpuSearchPosShmem1EQiPiS_i:
[----:B------:R-:W-:Y:S01]  /*0000*/  LDC R1, c[0x0][0x37c] ;  /* 0x0000df00ff017b82 */ /* 0x000fe20000000800 */
[----:B------:R-:W0:Y:S07]  /*0010*/  S2R R0, SR_TID.X ;  /* 0x0000000000007919 */ /* 0x000e2e0000002100 */
[----:B------:R-:W0:Y:S01]  /*0020*/  S2UR UR4, SR_CTAID.X ;  /* 0x00000000000479c3 */ /* 0x000e220000002500 */
[----:B------:R-:W1:Y:S07]  /*0030*/  LDCU UR5, c[0x0][0x398] ;  /* 0x00007300ff0577ac */ /* 0x000e6e0008000800 */
[----:B------:R-:W0:Y:S02]  /*0040*/  LDC R5, c[0x0][0x360] ;  /* 0x0000d800ff057b82 */ /* 0x000e240000000800 */
[----:B0-----:R-:W-:-:S05]  /*0050*/  IMAD R5, R5, UR4, R0 ;  /* 0x0000000405057c24 */ /* 0x001fca000f8e0200 */
[----:B-1----:R-:W-:-:S13]  /*0060*/  ISETP.GE.AND P0, PT, R5, UR5, PT ;  /* 0x0000000505007c0c */ /* 0x002fda000bf06270 */
[----:B------:R-:W-:Y:S05]  /*0070*/  @P0 EXIT ;  /* 0x000000000000094d */ /* 0x000fea0003800000 */
[----:B------:R-:W0:Y:S01]  /*0080*/  LDC.64 R2, c[0x0][0x388] ;  /* 0x0000e200ff027b82 */ /* 0x000e220000000a00 */
[----:B------:R-:W1:Y:S01]  /*0090*/  LDCU.64 UR4, c[0x0][0x358] ;  /* 0x00006b00ff0477ac */ /* 0x000e620008000a00 */
[----:B------:R-:W2:Y:S01]  /*00a0*/  LDCU UR6, c[0x0][0x380] ;  /* 0x00007000ff0677ac */ /* 0x000ea20008000800 */
[----:B0-----:R-:W-:-:S06]  /*00b0*/  IMAD.WIDE R2, R5, 0x4, R2 ;  /* 0x0000000405027825 */ /* 0x001fcc00078e0202 */
[----:B-1----:R-:W2:Y:S02]  /*00c0*/  LDG.E R2, desc[UR4][R2.64] ;  /* 0x0000000402027981 */ /* 0x002ea4000c1e1900 */
[----:B--2---:R-:W-:-:S13]  /*00d0*/  ISETP.NE.AND P0, PT, R2, UR6, PT ;  /* 0x0000000602007c0c */ /* 0x004fda000bf05270 */
[----:B------:R-:W-:Y:S05]  /*00e0*/  @P0 EXIT ;  /* 0x000000000000094d */ /* 0x000fea0003800000 */
[----:B------:R-:W0:Y:S02]  /*00f0*/  LDC.64 R2, c[0x0][0x390] ;  /* 0x0000e400ff027b82 */ /* 0x000e240000000a00 */
[----:B0-----:R-:W-:Y:S01]  /*0100*/  STG.E desc[UR4][R2.64], R5 ;  /* 0x0000000502007986 */ /* 0x001fe2000c101904 */
[----:B------:R-:W-:Y:S05]  /*0110*/  EXIT ;  /* 0x000000000000794d */ /* 0x000fea0003800000 */
.L_x_0:
[----:B------:R-:W-:-:S00]  /*0120*/  BRA `(.L_x_0) ;  /* 0xfffffffc00fc7947 */ /* 0x000fc0000383ffff */
[----:B------:R-:W-:-:S00]  /*0130*/  NOP ;  /* 0x0000000000007918 */ /* 0x000fc00000000000 */
        /* <DEDUP_REMOVED lines=12> */
.L_x_1:


//--------------------- .nv.shared.reserved.0     --------------------------
	.section	.nv.shared.reserved.0,"aw",@nobits
	.weak		__nv_reservedSMEM_offset_0_alias
	.size		__nv_reservedSMEM_offset_0_alias, 0, 64
	.other		__nv_reservedSMEM_offset_0_alias,@"STO_CUDA_RESERVED_SHARED STV_DEFAULT"
__nv_reservedSMEM_offset_0_alias:
	.zero		0
	.zero		64


//--------------------- .nv.constant0._Z20gpuSearchPosShmem1EQiPiS_i --------------------------
	.section	.nv.constant0._Z20gpuSearchPosShmem1EQiPiS_i,"a",@progbits
	.sectionflags	@""
	.align	4
.nv.constant0._Z20gpuSearchPosShmem1EQiPiS_i:
	.zero		924


//--------------------- SYMBOLS --------------------------

	.type		.nv.reservedSmem.offset0,@object
	.size		.nv.reservedSmem.offset0,0x4
